//
// Generated by NVIDIA NVVM Compiler
//
// Compiler Build ID: CL-36424714
// Cuda compilation tools, release 13.0, V13.0.88
// Based on NVVM 20.0.0
//

.version 9.0
.target sm_100
.address_size 64

	// .globl	_Z3addv
.extern .func  (.param .b32 func_retval0) vprintf
(
	.param .b64 vprintf_param_0,
	.param .b64 vprintf_param_1
)
;
.global .align 1 .b8 $str[34] = {84, 104, 114, 101, 97, 100, 32, 37, 100, 32, 104, 97, 115, 32, 118, 97, 108, 117, 101, 32, 37, 100, 32, 98, 101, 102, 111, 114, 101, 32, 111, 112, 10};
.global .align 1 .b8 $str$1[33] = {84, 104, 114, 101, 97, 100, 32, 37, 100, 32, 104, 97, 115, 32, 118, 97, 108, 117, 101, 32, 37, 100, 32, 97, 102, 116, 101, 114, 32, 111, 112, 10};

.visible .entry _Z3addv()
{
	.local .align 8 .b8 	__local_depot0[8];
	.reg .b64 	%SP;
	.reg .b64 	%SPL;
	.reg .pred 	%p<6>;
	.reg .b32 	%r<16>;
	.reg .b64 	%rd<7>;

	mov.u64 	%SPL, __local_depot0;
	cvta.local.u64 	%SP, %SPL;
	add.u64 	%rd1, %SP, 0;
	add.u64 	%rd2, %SPL, 0;
	mov.u32 	%r1, %tid.x;
	st.local.v2.u32 	[%rd2], {%r1, %r1};
	mov.u64 	%rd3, $str;
	cvta.global.u64 	%rd4, %rd3;
	{ // callseq 0, 0
	.param .b64 param0;
	st.param.b64 	[param0], %rd4;
	.param .b64 param1;
	st.param.b64 	[param1], %rd1;
	.param .b32 retval0;
	call.uni (retval0), 
	vprintf, 
	(
	param0, 
	param1
	);
	ld.param.b32 	%r2, [retval0];
	} // callseq 0
	shfl.sync.down.b32	%r4|%p1, %r1, 16, 31, -1;
	add.s32 	%r5, %r4, %r1;
	shfl.sync.down.b32	%r6|%p2, %r5, 8, 31, -1;
	add.s32 	%r7, %r6, %r5;
	shfl.sync.down.b32	%r8|%p3, %r7, 4, 31, -1;
	add.s32 	%r9, %r8, %r7;
	shfl.sync.down.b32	%r10|%p4, %r9, 2, 31, -1;
	add.s32 	%r11, %r10, %r9;
	shfl.sync.down.b32	%r12|%p5, %r11, 1, 31, -1;
	add.s32 	%r13, %r12, %r11;
	st.local.v2.u32 	[%rd2], {%r1, %r13};
	mov.u64 	%rd5, $str$1;
	cvta.global.u64 	%rd6, %rd5;
	{ // callseq 1, 0
	.param .b64 param0;
	st.param.b64 	[param0], %rd6;
	.param .b64 param1;
	st.param.b64 	[param1], %rd1;
	.param .b32 retval0;
	call.uni (retval0), 
	vprintf, 
	(
	param0, 
	param1
	);
	ld.param.b32 	%r14, [retval0];
	} // callseq 1
	ret;

}


// ===== COMPILED SASS (sm_100) =====

	.target	sm_100

	.elftype	@"ET_EXEC"


//--------------------- .note.nv.tkinfo           --------------------------
	.section	.note.nv.tkinfo,"",@"SHT_NOTE"
	.sectionflags	@"SHF_NOTE_NV_TKINFO"
	.tkinfo
        /*0018*/ 	.word	0x00000002
        /*0030*/ 	.string	""
        /*0030*/ 	.string	"ptxas"
        /*0030*/ 	.string	"Cuda compilation tools, release 13.0, V13.0.88"
        /*0030*/ 	.string	"Build cuda_13.0.r13.0/compiler.36424714_0"
        /*0030*/ 	.string	"-arch sm_100 -m 64 "



//--------------------- .note.nv.cuinfo           --------------------------
	.section	.note.nv.cuinfo,"",@"SHT_NOTE"
	.sectionflags	@"SHF_NOTE_NV_CUINFO"
        /*0018*/ 	.short	0x0002
        /*001a*/ 	.short	0x0064
        /*001c*/ 	.short	0x0082
	.zero		2


//--------------------- .nv.info                  --------------------------
	.section	.nv.info,"",@"SHT_CUDA_INFO"
	.align	4


	//----- nvinfo : EIATTR_REGCOUNT
	.align		4
        /*0000*/ 	.byte	0x04, 0x2f
        /*0002*/ 	.short	(.L_3 - .L_2)
	.align		4
.L_2:
        /*0004*/ 	.word	index@(_Z3addv)
        /*0008*/ 	.word	0x00000018


	//----- nvinfo : EIATTR_FRAME_SIZE
	.align		4
.L_3:
        /*000c*/ 	.byte	0x04, 0x11
        /*000e*/ 	.short	(.L_5 - .L_4)
	.align		4
.L_4:
        /*0010*/ 	.word	index@(_Z3addv)
        /*0014*/ 	.word	0x00000008


	//----- nvinfo : EIATTR_MIN_STACK_SIZE
	.align		4
.L_5:
        /*0018*/ 	.byte	0x04, 0x12
        /*001a*/ 	.short	(.L_7 - .L_6)
	.align		4
.L_6:
        /*001c*/ 	.word	index@(_Z3addv)
        /*0020*/ 	.word	0x00000008
.L_7:


//--------------------- .nv.compat                --------------------------
	.section	.nv.compat,"",@"SHT_CUDA_COMPAT_INFO"
	.align	4
        /*0000*/ 	.byte	0x02, 0x09, 0x00, 0x00, 0x02, 0x02, 0x01, 0x00, 0x02, 0x05, 0x05, 0x00, 0x03, 0x07, 0x01, 0x01
        /*0010*/ 	.byte	0x02, 0x03, 0x00, 0x00, 0x02, 0x06, 0x01, 0x00, 0x04, 0x0b, 0x08, 0x00, 0x09, 0x00, 0x00, 0x00
        /*0020*/ 	.byte	0x00, 0x00, 0x00, 0x00


//--------------------- .nv.info._Z3addv          --------------------------
	.section	.nv.info._Z3addv,"",@"SHT_CUDA_INFO"
	.sectionflags	@""
	.align	4


	//----- nvinfo : EIATTR_CUDA_API_VERSION
	.align		4
        /*0000*/ 	.byte	0x04, 0x37
        /*0002*/ 	.short	(.L_9 - .L_8)
.L_8:
        /*0004*/ 	.word	0x00000082


	//----- nvinfo : EIATTR_SPARSE_MMA_MASK
	.align		4
.L_9:
        /*0008*/ 	.byte	0x03, 0x50
        /*000a*/ 	.short	0x0000


	//----- nvinfo : EIATTR_MAXREG_COUNT
	.align		4
        /*000c*/ 	.byte	0x03, 0x1b
        /*000e*/ 	.short	0x00ff


	//----- nvinfo : EIATTR_EXTERNS
	.align		4
        /*0010*/ 	.byte	0x04, 0x0f
        /*0012*/ 	.short	(.L_11 - .L_10)


	//   ....[0]....
	.align		4
.L_10:
        /*0014*/ 	.word	index@(vprintf)


	//----- nvinfo : EIATTR_MERCURY_ISA_VERSION
	.align		4
.L_11:
        /*0018*/ 	.byte	0x03, 0x5f
        /*001a*/ 	.short	0x0101


	//----- nvinfo : EIATTR_COOP_GROUP_MASK_REGIDS
	.align		4
        /*001c*/ 	.byte	0x04, 0x29
        /*001e*/ 	.short	(.L_13 - .L_12)


	//   ....[0]....
.L_12:
        /*0020*/ 	.word	0xffffffff


	//   ....[1]....
        /*0024*/ 	.word	0xffffffff


	//   ....[2]....
        /*0028*/ 	.word	0xffffffff


	//   ....[3]....
        /*002c*/ 	.word	0xffffffff


	//   ....[4]....
        /*0030*/ 	.word	0xffffffff


	//   ....[5]....
        /*0034*/ 	.word	0x0500000f


	//   ....[6]....
        /*0038*/ 	.word	0x0500000f


	//   ....[7]....
        /*003c*/ 	.word	0x0500000f


	//   ....[8]....
        /*0040*/ 	.word	0x0500000f


	//   ....[9]....
        /*0044*/ 	.word	0x0500000f


	//----- nvinfo : EIATTR_COOP_GROUP_INSTR_OFFSETS
	.align		4
.L_13:
        /*0048*/ 	.byte	0x04, 0x28
        /*004a*/ 	.short	(.L_15 - .L_14)


	//   ....[0]....
.L_14:
        /*004c*/ 	.word	0x00000140


	//   ....[1]....
        /*0050*/ 	.word	0x00000160


	//   ....[2]....
        /*0054*/ 	.word	0x00000180


	//   ....[3]....
        /*0058*/ 	.word	0x000001a0


	//   ....[4]....
        /*005c*/ 	.word	0x000001c0


	//   ....[5]....
        /*0060*/ 	.word	0x000002e0


	//   ....[6]....
        /*0064*/ 	.word	0x00000340


	//   ....[7]....
        /*0068*/ 	.word	0x000003a0


	//   ....[8]....
        /*006c*/ 	.word	0x00000400


	//   ....[9]....
        /*0070*/ 	.word	0x00000460


	//----- nvinfo : EIATTR_VRC_CTA_INIT_COUNT
	.align		4
.L_15:
        /*0074*/ 	.byte	0x02, 0x4a
	.zero		1
	.zero		1


	//----- nvinfo : EIATTR_SYSCALL_OFFSETS
	.align		4
        /*0078*/ 	.byte	0x04, 0x46
        /*007a*/ 	.short	(.L_17 - .L_16)


	//   ....[0]....
.L_16:
        /*007c*/ 	.word	0x00000110


	//   ....[1]....
        /*0080*/ 	.word	0x00000270


	//----- nvinfo : EIATTR_EXIT_INSTR_OFFSETS
	.align		4
.L_17:
        /*0084*/ 	.byte	0x04, 0x1c
        /*0086*/ 	.short	(.L_19 - .L_18)


	//   ....[0]....
.L_18:
        /*0088*/ 	.word	0x00000280


	//----- nvinfo : EIATTR_SW_WAR
	.align		4
.L_19:
        /*008c*/ 	.byte	0x04, 0x36
        /*008e*/ 	.short	(.L_21 - .L_20)
.L_20:
        /*0090*/ 	.word	0x00000008
.L_21:


//--------------------- .nv.callgraph             --------------------------
	.section	.nv.callgraph,"",@"SHT_CUDA_CALLGRAPH"
	.align	4
	.sectionentsize	8
	.align		4
        /*0000*/ 	.word	0x00000000
	.align		4
        /*0004*/ 	.word	0xffffffff
	.align		4
        /*0008*/ 	.word	index@(_Z3addv)
	.align		4
        /*000c*/ 	.word	index@(vprintf)
	.align		4
        /*0010*/ 	.word	0x00000000
	.align		4
        /*0014*/ 	.word	0xfffffffe
	.align		4
        /*0018*/ 	.word	0x00000000
	.align		4
        /*001c*/ 	.word	0xfffffffd
	.align		4
        /*0020*/ 	.word	0x00000000
	.align		4
        /*0024*/ 	.word	0xfffffffc


//--------------------- .nv.constant4             --------------------------
	.section	.nv.constant4,"a",@progbits
	.align	8
	.align		8
.nv.constant4:
        /*0000*/ 	.dword	vprintf
	.align		8
        /*0008*/ 	.dword	$str
	.align		8
        /*0010*/ 	.dword	$str$1


//--------------------- .text._Z3addv             --------------------------
	.section	.text._Z3addv,"ax",@progbits
	.align	128
        .global         _Z3addv
        .type           _Z3addv,@function
        .size           _Z3addv,(.L_x_10 - _Z3addv)
        .other          _Z3addv,@"STO_CUDA_ENTRY STV_DEFAULT"
_Z3addv:
.text._Z3addv:
[----:B------:R-:W0:Y:S01]  /*0000*/  LDC R1, c[0x0][0x37c] ;  /* 0x0000df00ff017b82 */ /* 0x000e220000000800 */
[----:B------:R-:W1:Y:S01]  /*0010*/  S2R R2, SR_TID.X ;  /* 0x0000000000027919 */ /* 0x000e620000002100 */
[----:B------:R-:W2:Y:S01]  /*0020*/  LDCU UR4, c[0x0][0x2f8] ;  /* 0x00005f00ff0477ac */ /* 0x000ea20008000800 */
[----:B0-----:R-:W-:Y:S01]  /*0030*/  VIADD R1, R1, 0xfffffff8 ;  /* 0xfffffff801017836 */ /* 0x001fe20000000000 */
[----:B------:R-:W-:Y:S01]  /*0040*/  MOV R16, 0x0 ;  /* 0x0000000000107802 */ /* 0x000fe20000000f00 */
[----:B------:R-:W0:Y:S03]  /*0050*/  LDCU UR5, c[0x0][0x2fc] ;  /* 0x00005f80ff0577ac */ /* 0x000e260008000800 */
[----:B------:R3:W4:Y:S01]  /*0060*/  LDC.64 R8, c[0x4][R16] ;  /* 0x0100000010087b82 */ /* 0x0007220000000a00 */
[----:B------:R-:W5:Y:S01]  /*0070*/  LDCU.64 UR6, c[0x4][0x8] ;  /* 0x01000100ff0677ac */ /* 0x000f620008000a00 */
[----:B--2---:R-:W-:-:S04]  /*0080*/  IADD3 R18, P0, PT, R1, UR4, RZ ;  /* 0x0000000401127c10 */ /* 0x004fc8000ff1e0ff */
[----:B0-----:R-:W-:Y:S01]  /*0090*/  IADD3.X R17, PT, PT, RZ, UR5, RZ, P0, !PT ;  /* 0x00000005ff117c10 */ /* 0x001fe200087fe4ff */
[----:B------:R-:W-:Y:S02]  /*00a0*/  IMAD.MOV.U32 R6, RZ, RZ, R18 ;  /* 0x000000ffff067224 */ /* 0x000fe400078e0012 */
[----:B-----5:R-:W-:Y:S01]  /*00b0*/  IMAD.U32 R4, RZ, RZ, UR6 ;  /* 0x00000006ff047e24 */ /* 0x020fe2000f8e00ff */
[----:B------:R-:W-:Y:S02]  /*00c0*/  MOV R5, UR7 ;  /* 0x0000000700057c02 */ /* 0x000fe40008000f00 */
[----:B------:R-:W-:Y:S01]  /*00d0*/  MOV R7, R17 ;  /* 0x0000001100077202 */ /* 0x000fe20000000f00 */
[----:B-1----:R-:W-:-:S05]  /*00e0*/  IMAD.MOV.U32 R3, RZ, RZ, R2 ;  /* 0x000000ffff037224 */ /* 0x002fca00078e0002 */
[----:B------:R3:W-:Y:S02]  /*00f0*/  STL.64 [R1], R2 ;  /* 0x0000000201007387 */ /* 0x0007e40000100a00 */
[----:B------:R-:W-:-:S07]  /*0100*/  LEPC R20, `(.L_x_0) ;  /* 0x000000001014794e */ /* 0x000fce0000000000 */
[----:B---34-:R-:W-:Y:S05]  /*0110*/  CALL.ABS.NOINC R8 ;  /* 0x0000000008007343 */ /* 0x018fea0003c00000 */
.L_x_0:
[----:B------:R-:W-:-:S03]  /*0120*/  UMOV UR4, 0xffffffff ;  /* 0xffffffff00047882 */ /* 0x000fc60000000000 */
[----:B------:R-:W-:Y:S05]  /*0130*/  BRA.DIV UR4, `(.L_x_1) ;  /* 0x0000000204547947 */ /* 0x000fea000b800000 */
[----:B------:R-:W0:Y:S02]  /*0140*/  SHFL.DOWN PT, R14, R2, 0x10, 0x1f ;  /* 0x0a001f00020e7f89 */ /* 0x000e2400000e0000 */
[----:B0-----:R-:W-:-:S05]  /*0150*/  IMAD.IADD R0, R14, 0x1, R2 ;  /* 0x000000010e007824 */ /* 0x001fca00078e0202 */
[----:B------:R-:W0:Y:S02]  /*0160*/  SHFL.DOWN PT, R14, R0, 0x8, 0x1f ;  /* 0x09001f00000e7f89 */ /* 0x000e2400000e0000 */
[----:B0-----:R-:W-:-:S05]  /*0170*/  IADD3 R3, PT, PT, R0, R14, RZ ;  /* 0x0000000e00037210 */ /* 0x001fca0007ffe0ff */
[----:B------:R-:W0:Y:S02]  /*0180*/  SHFL.DOWN PT, R14, R3, 0x4, 0x1f ;  /* 0x08801f00030e7f89 */ /* 0x000e2400000e0000 */
[----:B0-----:R-:W-:-:S05]  /*0190*/  IMAD.IADD R4, R3, 0x1, R14 ;  /* 0x0000000103047824 */ /* 0x001fca00078e020e */
[----:B------:R-:W0:Y:S02]  /*01a0*/  SHFL.DOWN PT, R14, R4, 0x2, 0x1f ;  /* 0x08401f00040e7f89 */ /* 0x000e2400000e0000 */
[----:B0-----:R-:W-:-:S05]  /*01b0*/  IADD3 R5, PT, PT, R4, R14, RZ ;  /* 0x0000000e04057210 */ /* 0x001fca0007ffe0ff */
[----:B------:R0:W1:Y:S02]  /*01c0*/  SHFL.DOWN PT, R14, R5, 0x1, 0x1f ;  /* 0x08201f00050e7f89 */ /* 0x00006400000e0000 */
.L_x_8:
[----:B-1----:R-:W-:Y:S01]  /*01d0*/  IMAD.IADD R9, R5, 0x1, R14 ;  /* 0x0000000105097824 */ /* 0x002fe200078e020e */
[----:B------:R-:W-:Y:S01]  /*01e0*/  MOV R8, R2 ;  /* 0x0000000200087202 */ /* 0x000fe20000000f00 */
[----:B------:R-:W1:Y:S01]  /*01f0*/  LDCU.64 UR4, c[0x4][0x10] ;  /* 0x01000200ff0477ac */ /* 0x000e620008000a00 */
[----:B------:R2:W3:Y:S01]  /*0200*/  LDC.64 R2, c[0x4][R16] ;  /* 0x0100000010027b82 */ /* 0x0004e20000000a00 */
[----:B------:R-:W-:Y:S01]  /*0210*/  IMAD.MOV.U32 R6, RZ, RZ, R18 ;  /* 0x000000ffff067224 */ /* 0x000fe200078e0012 */
[----:B------:R-:W-:Y:S01]  /*0220*/  MOV R7, R17 ;  /* 0x0000001100077202 */ /* 0x000fe20000000f00 */
[----:B------:R2:W-:Y:S01]  /*0230*/  STL.64 [R1], R8 ;  /* 0x0000000801007387 */ /* 0x0005e20000100a00 */
[----:B-1----:R-:W-:Y:S01]  /*0240*/  IMAD.U32 R4, RZ, RZ, UR4 ;  /* 0x00000004ff047e24 */ /* 0x002fe2000f8e00ff */
[----:B0-2---:R-:W-:-:S07]  /*0250*/  MOV R5, UR5 ;  /* 0x0000000500057c02 */ /* 0x005fce0008000f00 */
[----:B------:R-:W-:-:S07]  /*0260*/  LEPC R20, `(.L_x_2) ;  /* 0x000000001014794e */ /* 0x000fce0000000000 */
[----:B---3--:R-:W-:Y:S05]  /*0270*/  CALL.ABS.NOINC R2 ;  /* 0x0000000002007343 */ /* 0x008fea0003c00000 */
.L_x_2:
[----:B------:R-:W-:Y:S05]  /*0280*/  EXIT ;  /* 0x000000000000794d */ /* 0x000fea0003800000 */
.L_x_1:
[----:B------:R-:W-:Y:S02]  /*0290*/  HFMA2 R12, -RZ, RZ, 0, 9.5367431640625e-07 ;  /* 0x00000010ff0c7431 */ /* 0x000fe400000001ff */
[----:B------:R-:W-:Y:S01]  /*02a0*/  IMAD.MOV.U32 R13, RZ, RZ, R2 ;  /* 0x000000ffff0d7224 */ /* 0x000fe200078e0002 */
[----:B------:R-:W-:Y:S01]  /*02b0*/  MOV R15, 0xffffffff ;  /* 0xffffffff000f7802 */ /* 0x000fe20000000f00 */
[----:B------:R-:W-:-:S07]  /*02c0*/  IMAD.MOV.U32 R11, RZ, RZ, 0x1f ;  /* 0x0000001fff0b7424 */ /* 0x000fce00078e00ff */
[----:B------:R-:W-:Y:S05]  /*02d0*/  WARPSYNC.COLLECTIVE R15, `(.L_x_3) ;  /* 0x000000000f087348 */ /* 0x000fea0003c00000 */
[----:B------:R0:W1:Y:S02]  /*02e0*/  SHFL.DOWN P6, R14, R13, R12, R11 ;  /* 0x0800000c0d0e7389 */ /* 0x00006400000c000b */
[----:B01----:R-:W-:Y:S05]  /*02f0*/  ENDCOLLECTIVE ;  /* 0x000000000000791b */ /* 0x003fea0003800000 */
.L_x_3:
[----:B------:R-:W-:Y:S02]  /*0300*/  IMAD.MOV.U32 R12, RZ, RZ, 0x8 ;  /* 0x00000008ff0c7424 */ /* 0x000fe400078e00ff */
[----:B------:R-:W-:-:S05]  /*0310*/  IMAD.IADD R0, R14, 0x1, R2 ;  /* 0x000000010e007824 */ /* 0x000fca00078e0202 */
[----:B------:R-:W-:-:S07]  /*0320*/  MOV R13, R0 ;  /* 0x00000000000d7202 */ /* 0x000fce0000000f00 */
[----:B------:R-:W-:Y:S05]  /*0330*/  WARPSYNC.COLLECTIVE R15, `(.L_x_4) ;  /* 0x000000000f087348 */ /* 0x000fea0003c00000 */
[----:B------:R0:W1:Y:S02]  /*0340*/  SHFL.DOWN P6, R14, R13, R12, R11 ;  /* 0x0800000c0d0e7389 */ /* 0x00006400000c000b */
[----:B01----:R-:W-:Y:S05]  /*0350*/  ENDCOLLECTIVE ;  /* 0x000000000000791b */ /* 0x003fea0003800000 */
.L_x_4:
[----:B------:R-:W-:Y:S01]  /*0360*/  HFMA2 R12, -RZ, RZ, 0, 2.384185791015625e-07 ;  /* 0x00000004ff0c7431 */ /* 0x000fe200000001ff */
[----:B------:R-:W-:-:S05]  /*0370*/  IADD3 R3, PT, PT, R0, R14, RZ ;  /* 0x0000000e00037210 */ /* 0x000fca0007ffe0ff */
[----:B------:R-:W-:-:S07]  /*0380*/  IMAD.MOV.U32 R13, RZ, RZ, R3 ;  /* 0x000000ffff0d7224 */ /* 0x000fce00078e0003 */
[----:B------:R-:W-:Y:S05]  /*0390*/  WARPSYNC.COLLECTIVE R15, `(.L_x_5) ;  /* 0x000000000f087348 */ /* 0x000fea0003c00000 */
[----:B------:R0:W1:Y:S02]  /*03a0*/  SHFL.DOWN P6, R14, R13, R12, R11 ;  /* 0x0800000c0d0e7389 */ /* 0x00006400000c000b */
[----:B01----:R-:W-:Y:S05]  /*03b0*/  ENDCOLLECTIVE ;  /* 0x000000000000791b */ /* 0x003fea0003800000 */
.L_x_5:
[----:B------:R-:W-:Y:S02]  /*03c0*/  IMAD.MOV.U32 R12, RZ, RZ, 0x2 ;  /* 0x00000002ff0c7424 */ /* 0x000fe400078e00ff */
[----:B------:R-:W-:-:S05]  /*03d0*/  IMAD.IADD R4, R3, 0x1, R14 ;  /* 0x0000000103047824 */ /* 0x000fca00078e020e */
[----:B------:R-:W-:-:S07]  /*03e0*/  MOV R13, R4 ;  /* 0x00000004000d7202 */ /* 0x000fce0000000f00 */
[----:B------:R-:W-:Y:S05]  /*03f0*/  WARPSYNC.COLLECTIVE R15, `(.L_x_6) ;  /* 0x000000000f087348 */ /* 0x000fea0003c00000 */
[----:B------:R0:W1:Y:S02]  /*0400*/  SHFL.DOWN P6, R14, R13, R12, R11 ;  /* 0x0800000c0d0e7389 */ /* 0x00006400000c000b */
[----:B01----:R-:W-:Y:S05]  /*0410*/  ENDCOLLECTIVE ;  /* 0x000000000000791b */ /* 0x003fea0003800000 */
.L_x_6:
[----:B------:R-:W-:Y:S01]  /*0420*/  HFMA2 R12, -RZ, RZ, 0, 5.9604644775390625e-08 ;  /* 0x00000001ff0c7431 */ /* 0x000fe200000001ff */
[----:B------:R-:W-:-:S05]  /*0430*/  IADD3 R5, PT, PT, R4, R14, RZ ;  /* 0x0000000e04057210 */ /* 0x000fca0007ffe0ff */
[----:B------:R-:W-:-:S07]  /*0440*/  IMAD.MOV.U32 R13, RZ, RZ, R5 ;  /* 0x000000ffff0d7224 */ /* 0x000fce00078e0005 */
[----:B------:R-:W-:Y:S05]  /*0450*/  WARPSYNC.COLLECTIVE R15, `(.L_x_7) ;  /* 0x000000000f087348 */ /* 0x000fea0003c00000 */
[----:B------:R0:W1:Y:S02]  /*0460*/  SHFL.DOWN P6, R14, R13, R12, R11 ;  /* 0x0800000c0d0e7389 */ /* 0x00006400000c000b */
[----:B01----:R-:W-:Y:S05]  /*0470*/  ENDCOLLECTIVE ;  /* 0x000000000000791b */ /* 0x003fea0003800000 */
.L_x_7:
[----:B------:R-:W-:Y:S05]  /*0480*/  BRA `(.L_x_8) ;  /* 0xfffffffc00507947 */ /* 0x000fea000383ffff */
.L_x_9:
[----:B------:R-:W-:-:S00]  /*0490*/  BRA `(.L_x_9) ;  /* 0xfffffffc00fc7947 */ /* 0x000fc0000383ffff */
[----:B------:R-:W-:-:S00]  /*04a0*/  NOP ;  /* 0x0000000000007918 */ /* 0x000fc00000000000 */
        /* <DEDUP_REMOVED lines=13> */
.L_x_10:


//--------------------- .nv.global.init           --------------------------
	.section	.nv.global.init,"aw",@progbits
.nv.global.init:
	.type		$str$1,@object
	.size		$str$1,($str - $str$1)
$str$1:
        /*0000*/ 	.byte	0x54, 0x68, 0x72, 0x65, 0x61, 0x64, 0x20, 0x25, 0x64, 0x20, 0x68, 0x61, 0x73, 0x20, 0x76, 0x61
        /*0010*/ 	.byte	0x6c, 0x75, 0x65, 0x20, 0x25, 0x64, 0x20, 0x61, 0x66, 0x74, 0x65, 0x72, 0x20, 0x6f, 0x70, 0x0a
        /*0020*/ 	.byte	0x00
	.type		$str,@object
	.size		$str,(.L_0 - $str)
$str:
        /*0021*/ 	.byte	0x54, 0x68, 0x72, 0x65, 0x61, 0x64, 0x20, 0x25, 0x64, 0x20, 0x68, 0x61, 0x73, 0x20, 0x76, 0x61
        /*0031*/ 	.byte	0x6c, 0x75, 0x65, 0x20, 0x25, 0x64, 0x20, 0x62, 0x65, 0x66, 0x6f, 0x72, 0x65, 0x20, 0x6f, 0x70
        /*0041*/ 	.byte	0x0a, 0x00
.L_0:


//--------------------- .nv.shared.reserved.0     --------------------------
	.section	.nv.shared.reserved.0,"aw",@nobits
	.weak		__nv_reservedSMEM_offset_0_alias
	.size		__nv_reservedSMEM_offset_0_alias, 0, 64
	.other		__nv_reservedSMEM_offset_0_alias,@"STO_CUDA_RESERVED_SHARED STV_DEFAULT"
__nv_reservedSMEM_offset_0_alias:
	.zero		0
	.zero		64


//--------------------- .nv.constant0._Z3addv     --------------------------
	.section	.nv.constant0._Z3addv,"a",@progbits
	.sectionflags	@""
	.align	4
.nv.constant0._Z3addv:
	.zero		896


//--------------------- SYMBOLS --------------------------

	.type		.nv.reservedSmem.offset0,@object
	.size		.nv.reservedSmem.offset0,0x4
	.type		vprintf,@function
